	.headerflags	@"EF_CUDA_TEXMODE_UNIFIED EF_CUDA_64BIT_ADDRESS EF_CUDA_ACCELERATORS EF_CUDA_SM90 EF_CUDA_VIRTUAL_SM(EF_CUDA_SM90)"
	.elftype	@"ET_EXEC"


//--------------------- .nv.info                  --------------------------
	.section	.nv.info,"",@"SHT_CUDA_INFO"
	.align	4


	//----- nvinfo : EIATTR_REGCOUNT
	.align		4
        /*0000*/ 	.byte	0x04, 0x2f
        /*0002*/ 	.short	(.L_3 - .L_2)
	.align		4
.L_2:
        /*0004*/ 	.word	index@(triton_poi_fused__native_batch_norm_legit_no_training_8)
        /*0008*/ 	.word	0x00000014


	//----- nvinfo : EIATTR_MIN_STACK_SIZE
	.align		4
.L_3:
        /*000c*/ 	.byte	0x04, 0x12
        /*000e*/ 	.short	(.L_5 - .L_4)
	.align		4
.L_4:
        /*0010*/ 	.word	index@(triton_poi_fused__native_batch_norm_legit_no_training_8)
        /*0014*/ 	.word	0x00000000


	//----- nvinfo : EIATTR_FRAME_SIZE
	.align		4
.L_5:
        /*0018*/ 	.byte	0x04, 0x11
        /*001a*/ 	.short	(.L_7 - .L_6)
	.align		4
.L_6:
        /*001c*/ 	.word	index@(triton_poi_fused__native_batch_norm_legit_no_training_8)
        /*0020*/ 	.word	0x00000000


	//----- nvinfo : EIATTR_MIN_STACK_SIZE
	.align		4
.L_7:
        /*0024*/ 	.byte	0x04, 0x12
        /*0026*/ 	.short	(.L_9 - .L_8)
	.align		4
.L_8:
        /*0028*/ 	.word	index@(triton_poi_fused__native_batch_norm_legit_no_training_8)
        /*002c*/ 	.word	0x00000000
.L_9:


//--------------------- .nv.info.triton_poi_fused__native_batch_norm_legit_no_training_8 --------------------------
	.section	.nv.info.triton_poi_fused__native_batch_norm_legit_no_training_8,"",@"SHT_CUDA_INFO"
	.sectionflags	@""
	.align	4


	//----- nvinfo : EIATTR_CUDA_API_VERSION
	.align		4
        /*0000*/ 	.byte	0x04, 0x37
        /*0002*/ 	.short	(.L_11 - .L_10)
.L_10:
        /*0004*/ 	.word	0x0000007c


	//----- nvinfo : EIATTR_KPARAM_INFO
	.align		4
.L_11:
        /*0008*/ 	.byte	0x04, 0x17
        /*000a*/ 	.short	(.L_13 - .L_12)
.L_12:
        /*000c*/ 	.word	0x00000000
        /*0010*/ 	.short	0x0006
        /*0012*/ 	.short	0x0030
        /*0014*/ 	.byte	0x00, 0xf0, 0x11, 0x00


	//----- nvinfo : EIATTR_KPARAM_INFO
	.align		4
.L_13:
        /*0018*/ 	.byte	0x04, 0x17
        /*001a*/ 	.short	(.L_15 - .L_14)
.L_14:
        /*001c*/ 	.word	0x00000000
        /*0020*/ 	.short	0x0005
        /*0022*/ 	.short	0x0028
        /*0024*/ 	.byte	0x00, 0xf4, 0x21, 0x00


	//----- nvinfo : EIATTR_KPARAM_INFO
	.align		4
.L_15:
        /*0028*/ 	.byte	0x04, 0x17
        /*002a*/ 	.short	(.L_17 - .L_16)
.L_16:
        /*002c*/ 	.word	0x00000000
        /*0030*/ 	.short	0x0004
        /*0032*/ 	.short	0x0020
        /*0034*/ 	.byte	0x00, 0xf4, 0x21, 0x00


	//----- nvinfo : EIATTR_KPARAM_INFO
	.align		4
.L_17:
        /*0038*/ 	.byte	0x04, 0x17
        /*003a*/ 	.short	(.L_19 - .L_18)
.L_18:
        /*003c*/ 	.word	0x00000000
        /*0040*/ 	.short	0x0003
        /*0042*/ 	.short	0x0018
        /*0044*/ 	.byte	0x00, 0xf4, 0x21, 0x00


	//----- nvinfo : EIATTR_KPARAM_INFO
	.align		4
.L_19:
        /*0048*/ 	.byte	0x04, 0x17
        /*004a*/ 	.short	(.L_21 - .L_20)
.L_20:
        /*004c*/ 	.word	0x00000000
        /*0050*/ 	.short	0x0002
        /*0052*/ 	.short	0x0010
        /*0054*/ 	.byte	0x00, 0xf4, 0x21, 0x00


	//----- nvinfo : EIATTR_KPARAM_INFO
	.align		4
.L_21:
        /*0058*/ 	.byte	0x04, 0x17
        /*005a*/ 	.short	(.L_23 - .L_22)
.L_22:
        /*005c*/ 	.word	0x00000000
        /*0060*/ 	.short	0x0001
        /*0062*/ 	.short	0x0008
        /*0064*/ 	.byte	0x00, 0xf4, 0x21, 0x00


	//----- nvinfo : EIATTR_KPARAM_INFO
	.align		4
.L_23:
        /*0068*/ 	.byte	0x04, 0x17
        /*006a*/ 	.short	(.L_25 - .L_24)
.L_24:
        /*006c*/ 	.word	0x00000000
        /*0070*/ 	.short	0x0000
        /*0072*/ 	.short	0x0000
        /*0074*/ 	.byte	0x00, 0xf4, 0x21, 0x00


	//----- nvinfo : EIATTR_SPARSE_MMA_MASK
	.align		4
.L_25:
        /*0078*/ 	.byte	0x03, 0x50
        /*007a*/ 	.short	0x0000


	//----- nvinfo : EIATTR_MAXREG_COUNT
	.align		4
        /*007c*/ 	.byte	0x03, 0x1b
        /*007e*/ 	.short	0x00ff


	//----- nvinfo : EIATTR_EXIT_INSTR_OFFSETS
	.align		4
        /*0080*/ 	.byte	0x04, 0x1c
        /*0082*/ 	.short	(.L_27 - .L_26)


	//   ....[0]....
.L_26:
        /*0084*/ 	.word	0x000002f0


	//   ....[1]....
        /*0088*/ 	.word	0x00000310


	//----- nvinfo : EIATTR_REQNTID
	.align		4
.L_27:
        /*008c*/ 	.byte	0x04, 0x10
        /*008e*/ 	.short	(.L_29 - .L_28)
.L_28:
        /*0090*/ 	.word	0x00000020
        /*0094*/ 	.word	0x00000001
        /*0098*/ 	.word	0x00000001


	//----- nvinfo : EIATTR_CBANK_PARAM_SIZE
	.align		4
.L_29:
        /*009c*/ 	.byte	0x03, 0x19
        /*009e*/ 	.short	0x0034


	//----- nvinfo : EIATTR_PARAM_CBANK
	.align		4
        /*00a0*/ 	.byte	0x04, 0x0a
        /*00a2*/ 	.short	(.L_31 - .L_30)
	.align		4
.L_30:
        /*00a4*/ 	.word	index@(.nv.constant0.triton_poi_fused__native_batch_norm_legit_no_training_8)
        /*00a8*/ 	.short	0x0210
        /*00aa*/ 	.short	0x0034


	//----- nvinfo : EIATTR_SW_WAR
	.align		4
.L_31:
        /*00ac*/ 	.byte	0x04, 0x36
        /*00ae*/ 	.short	(.L_33 - .L_32)
.L_32:
        /*00b0*/ 	.word	0x00000008
.L_33:


//--------------------- .nv.callgraph             --------------------------
	.section	.nv.callgraph,"",@"SHT_CUDA_CALLGRAPH"
	.align	4
	.sectionentsize	8
	.align		4
        /*0000*/ 	.word	0x00000000
	.align		4
        /*0004*/ 	.word	0xffffffff
	.align		4
        /*0008*/ 	.word	0x00000000
	.align		4
        /*000c*/ 	.word	0xfffffffe
	.align		4
        /*0010*/ 	.word	0x00000000
	.align		4
        /*0014*/ 	.word	0xfffffffd
	.align		4
        /*0018*/ 	.word	0x00000000
	.align		4
        /*001c*/ 	.word	0xfffffffc


//--------------------- .nv.constant4             --------------------------
	.section	.nv.constant4,"a",@progbits
	.align	8
	.align		8
.nv.constant4:
        /*0000*/ 	.dword	_$_str
	.align		8
        /*0008*/ 	.dword	_$_str_$_2


//--------------------- .text.triton_poi_fused__native_batch_norm_legit_no_training_8 --------------------------
	.section	.text.triton_poi_fused__native_batch_norm_legit_no_training_8,"ax",@progbits
	.align	128
        .global         triton_poi_fused__native_batch_norm_legit_no_training_8
        .type           triton_poi_fused__native_batch_norm_legit_no_training_8,@function
        .size           triton_poi_fused__native_batch_norm_legit_no_training_8,(.L_x_1 - triton_poi_fused__native_batch_norm_legit_no_training_8)
        .other          triton_poi_fused__native_batch_norm_legit_no_training_8,@"STO_CUDA_ENTRY STV_DEFAULT"
triton_poi_fused__native_batch_norm_legit_no_training_8:
.text.triton_poi_fused__native_batch_norm_legit_no_training_8:
[----:B------:R-:W0:Y:S01]  /*0000*/  LDC R1, c[0x0][0x28] ;  /* 0x00000a00ff017b82 */ /* 0x000e220000000800 */
[----:B------:R-:W1:Y:S07]  /*0010*/  S2R R0, SR_TID.X ;  /* 0x0000000000007919 */ /* 0x000e6e0000002100 */
[----:B------:R-:W2:Y:S01]  /*0020*/  LDC.64 R6, c[0x0][0x220] ;  /* 0x00008800ff067b82 */ /* 0x000ea20000000a00 */
[----:B------:R-:W-:Y:S01]  /*0030*/  HFMA2.MMA R12, -RZ, RZ, 0, 0 ;  /* 0x00000000ff0c7435 */ /* 0x000fe200000001ff */
[----:B------:R-:W-:Y:S01]  /*0040*/  ULDC.64 UR4, c[0x0][0x208] ;  /* 0x0000820000047ab9 */ /* 0x000fe20000000a00 */
[----:B------:R-:W3:Y:S05]  /*0050*/  S2R R13, SR_CTAID.X ;  /* 0x00000000000d7919 */ /* 0x000eea0000002500 */
[----:B------:R-:W4:Y:S08]  /*0060*/  LDC.64 R4, c[0x0][0x218] ;  /* 0x00008600ff047b82 */ /* 0x000f300000000a00 */
[----:B------:R-:W5:Y:S08]  /*0070*/  LDC.64 R8, c[0x0][0x228] ;  /* 0x00008a00ff087b82 */ /* 0x000f700000000a00 */
[----:B------:R-:W5:Y:S01]  /*0080*/  LDC.64 R10, c[0x0][0x230] ;  /* 0x00008c00ff0a7b82 */ /* 0x000f620000000a00 */
[----:B-1----:R-:W-:-:S02]  /*0090*/  LOP3.LUT R0, R0, 0x1f, RZ, 0xc0, !PT ;  /* 0x0000001f00007812 */ /* 0x002fc400078ec0ff */
[----:B---3--:R-:W-:Y:S02]  /*00a0*/  SHF.R.S32.HI R2, RZ, 0x1a, R13 ;  /* 0x0000001aff027819 */ /* 0x008fe4000001140d */
[----:B------:R-:W-:Y:S02]  /*00b0*/  LEA R13, R13, R0, 0x5 ;  /* 0x000000000d0d7211 */ /* 0x000fe400078e28ff */
[----:B------:R-:W-:Y:S02]  /*00c0*/  SGXT R0, R2, 0x1 ;  /* 0x000000010200781a */ /* 0x000fe40000000200 */
[----:B------:R-:W-:Y:S01]  /*00d0*/  ISETP.GE.AND P2, PT, R13, 0x20, PT ;  /* 0x000000200d00780c */ /* 0x000fe20003f46270 */
[----:B------:R-:W1:Y:S01]  /*00e0*/  LDC.64 R2, c[0x0][0x210] ;  /* 0x00008400ff027b82 */ /* 0x000e620000000a00 */
[----:B------:R-:W-:-:S04]  /*00f0*/  LEA.HI R0, R0, R13, RZ, 0x3 ;  /* 0x0000000d00007211 */ /* 0x000fc800078f18ff */
[----:B------:R-:W-:-:S04]  /*0100*/  LOP3.LUT R0, R0, 0xfffffff8, RZ, 0xc0, !PT ;  /* 0xfffffff800007812 */ /* 0x000fc800078ec0ff */
[----:B------:R-:W-:-:S05]  /*0110*/  IADD3 R15, R13, -R0, RZ ;  /* 0x800000000d0f7210 */ /* 0x000fca0007ffe0ff */
[----:B--2---:R-:W-:-:S05]  /*0120*/  IMAD.WIDE R6, R15, 0x4, R6 ;  /* 0x000000040f067825 */ /* 0x004fca00078e0206 */
[----:B------:R5:W2:Y:S01]  /*0130*/  @!P2 LDG.E.EL R12, desc[UR4][R6.64] ;  /* 0x00000004060ca981 */ /* 0x000aa2000c2e1900 */
[----:B------:R-:W-:Y:S01]  /*0140*/  HFMA2.MMA R17, -RZ, RZ, 0, 0 ;  /* 0x00000000ff117435 */ /* 0x000fe200000001ff */
[----:B------:R-:W-:Y:S01]  /*0150*/  MOV R0, RZ ;  /* 0x000000ff00007202 */ /* 0x000fe20000000f00 */
[----:B----4-:R-:W-:-:S04]  /*0160*/  IMAD.WIDE R4, R15, 0x4, R4 ;  /* 0x000000040f047825 */ /* 0x010fc800078e0204 */
[----:B-1----:R-:W-:-:S04]  /*0170*/  IMAD.WIDE R2, R13, 0x4, R2 ;  /* 0x000000040d027825 */ /* 0x002fc800078e0202 */
[----:B------:R-:W3:Y:S01]  /*0180*/  @!P2 LDG.E.EL R17, desc[UR4][R4.64] ;  /* 0x000000040411a981 */ /* 0x000ee2000c2e1900 */
[----:B-----5:R-:W-:-:S03]  /*0190*/  IMAD.WIDE R6, R15, 0x4, R8 ;  /* 0x000000040f067825 */ /* 0x020fc600078e0208 */
[----:B------:R1:W3:Y:S01]  /*01a0*/  @!P2 LDG.E R0, desc[UR4][R2.64] ;  /* 0x000000040200a981 */ /* 0x0002e2000c1e1900 */
[----:B0-----:R-:W-:Y:S01]  /*01b0*/  IMAD.WIDE R8, R15, 0x4, R10 ;  /* 0x000000040f087825 */ /* 0x001fe200078e020a */
[----:B------:R-:W-:-:S06]  /*01c0*/  CS2R R10, SRZ ;  /* 0x00000000000a7805 */ /* 0x000fcc000001ff00 */
[----:B------:R-:W4:Y:S01]  /*01d0*/  @!P2 LDG.E.EL R10, desc[UR4][R6.64] ;  /* 0x00000004060aa981 */ /* 0x000f22000c2e1900 */
[----:B-1----:R-:W0:Y:S03]  /*01e0*/  LDC.64 R2, c[0x0][0x238] ;  /* 0x00008e00ff027b82 */ /* 0x002e260000000a00 */
[----:B------:R-:W4:Y:S01]  /*01f0*/  @!P2 LDG.E.EL R11, desc[UR4][R8.64] ;  /* 0x00000004080ba981 */ /* 0x000f22000c2e1900 */
[----:B------:R-:W-:Y:S01]  /*0200*/  MOV R5, 0x3e800000 ;  /* 0x3e80000000057802 */ /* 0x000fe20000000f00 */
[----:B0-----:R-:W-:-:S04]  /*0210*/  IMAD.WIDE R2, R13, 0x4, R2 ;  /* 0x000000040d027825 */ /* 0x001fc800078e0202 */
[----:B--2---:R-:W-:-:S04]  /*0220*/  FADD R12, R12, 0.0010000000474974513054 ;  /* 0x3a83126f0c0c7421 */ /* 0x004fc80000000000 */
[----:B------:R-:W0:Y:S02]  /*0230*/  MUFU.SQRT R14, R12 ;  /* 0x0000000c000e7308 */ /* 0x000e240000002000 */
[C---:B0-----:R-:W-:Y:S02]  /*0240*/  FSETP.GT.AND P0, PT, R14.reuse, 8.50705917302346158658e+37, PT ;  /* 0x7e8000000e00780b */ /* 0x041fe40003f04000 */
[----:B------:R-:W-:-:S11]  /*0250*/  FSETP.GEU.AND P1, PT, R14, 1.175494350822287508e-38, PT ;  /* 0x008000000e00780b */ /* 0x000fd60003f2e000 */
[----:B------:R-:W-:-:S04]  /*0260*/  @P0 FMUL R14, R14, 0.25 ;  /* 0x3e8000000e0e0820 */ /* 0x000fc80000400000 */
[----:B------:R-:W-:-:S06]  /*0270*/  @!P1 FMUL R14, R14, 16777216 ;  /* 0x4b8000000e0e9820 */ /* 0x000fcc0000400000 */
[----:B------:R-:W0:Y:S01]  /*0280*/  MUFU.RCP R14, R14 ;  /* 0x0000000e000e7308 */ /* 0x000e220000001000 */
[----:B------:R-:W-:Y:S01]  /*0290*/  FSEL R5, R5, 1, P0 ;  /* 0x3f80000005057808 */ /* 0x000fe20000000000 */
[----:B---3--:R-:W-:-:S04]  /*02a0*/  FADD R0, -R17, R0 ;  /* 0x0000000011007221 */ /* 0x008fc80000000100 */
[----:B------:R-:W-:-:S04]  /*02b0*/  @!P1 FMUL R5, R5, 16777216 ;  /* 0x4b80000005059820 */ /* 0x000fc80000400000 */
[----:B0-----:R-:W-:-:S04]  /*02c0*/  FMUL R5, R14, R5 ;  /* 0x000000050e057220 */ /* 0x001fc80000400000 */
[----:B------:R-:W-:-:S04]  /*02d0*/  FMUL R0, R0, R5 ;  /* 0x0000000500007220 */ /* 0x000fc80000400000 */
[----:B----4-:R-:W-:Y:S01]  /*02e0*/  FFMA R11, R0, R10, R11 ;  /* 0x0000000a000b7223 */ /* 0x010fe2000000000b */
[----:B------:R-:W-:Y:S06]  /*02f0*/  @P2 EXIT ;  /* 0x000000000000294d */ /* 0x000fec0003800000 */
[----:B------:R-:W-:Y:S01]  /*0300*/  STG.E desc[UR4][R2.64], R11 ;  /* 0x0000000b02007986 */ /* 0x000fe2000c101904 */
[----:B------:R-:W-:Y:S05]  /*0310*/  EXIT ;  /* 0x000000000000794d */ /* 0x000fea0003800000 */
.L_x_0:
[----:B------:R-:W-:-:S00]  /*0320*/  BRA `(.L_x_0) ;  /* 0xfffffffc00fc7947 */ /* 0x000fc0000383ffff */
[----:B------:R-:W-:-:S00]  /*0330*/  NOP ;  /* 0x0000000000007918 */ /* 0x000fc00000000000 */
        /* <DEDUP_REMOVED lines=12> */
.L_x_1:


//--------------------- .nv.global.init           --------------------------
	.section	.nv.global.init,"aw",@progbits
.nv.global.init:
	.type		_$_str,@object
	.size		_$_str,(_$_str_$_2 - _$_str)
_$_str:
        /*0000*/ 	.byte	0x5f, 0x5f, 0x43, 0x55, 0x44, 0x41, 0x5f, 0x46, 0x54, 0x5a, 0x00
	.type		_$_str_$_2,@object
	.size		_$_str_$_2,(.L_1 - _$_str_$_2)
_$_str_$_2:
        /*000b*/ 	.byte	0x5f, 0x5f, 0x43, 0x55, 0x44, 0x41, 0x5f, 0x50, 0x52, 0x45, 0x43, 0x5f, 0x53, 0x51, 0x52, 0x54
        /*001b*/ 	.byte	0x00
.L_1:


//--------------------- .nv.constant0.triton_poi_fused__native_batch_norm_legit_no_training_8 --------------------------
	.section	.nv.constant0.triton_poi_fused__native_batch_norm_legit_no_training_8,"a",@progbits
	.sectionflags	@""
	.align	4
.nv.constant0.triton_poi_fused__native_batch_norm_legit_no_training_8:
	.zero		580
